//
// Generated by NVIDIA NVVM Compiler
//
// Compiler Build ID: CL-36424714
// Cuda compilation tools, release 13.0, V13.0.88
// Based on NVVM 20.0.0
//

.version 9.0
.target sm_100
.address_size 64

	// .globl	_Z26gaussSeidelIterationKernelPfS_S_i

.visible .entry _Z26gaussSeidelIterationKernelPfS_S_i(
	.param .u64 .ptr .align 1 _Z26gaussSeidelIterationKernelPfS_S_i_param_0,
	.param .u64 .ptr .align 1 _Z26gaussSeidelIterationKernelPfS_S_i_param_1,
	.param .u64 .ptr .align 1 _Z26gaussSeidelIterationKernelPfS_S_i_param_2,
	.param .u32 _Z26gaussSeidelIterationKernelPfS_S_i_param_3
)
{
	.reg .pred 	%p<27>;
	.reg .b32 	%r<46>;
	.reg .b32 	%f<100>;
	.reg .b64 	%rd<46>;

	ld.param.u64 	%rd13, [_Z26gaussSeidelIterationKernelPfS_S_i_param_0];
	ld.param.u64 	%rd12, [_Z26gaussSeidelIterationKernelPfS_S_i_param_1];
	ld.param.u64 	%rd14, [_Z26gaussSeidelIterationKernelPfS_S_i_param_2];
	ld.param.u32 	%r18, [_Z26gaussSeidelIterationKernelPfS_S_i_param_3];
	cvta.to.global.u64 	%rd1, %rd14;
	cvta.to.global.u64 	%rd2, %rd13;
	mov.u32 	%r19, %ctaid.x;
	mov.u32 	%r20, %ntid.x;
	mov.u32 	%r21, %tid.x;
	mad.lo.s32 	%r1, %r19, %r20, %r21;
	setp.ge.s32 	%p1, %r1, %r18;
	@%p1 bra 	$L__BB0_44;
	setp.lt.s32 	%p2, %r18, 1;
	mov.f32 	%f79, 0f00000000;
	@%p2 bra 	$L__BB0_42;
	mul.lo.s32 	%r2, %r18, %r1;
	and.b32  	%r3, %r18, 7;
	setp.lt.u32 	%p3, %r18, 8;
	mov.f32 	%f79, 0f00000000;
	mov.b32 	%r44, 0;
	@%p3 bra 	$L__BB0_21;
	and.b32  	%r44, %r18, 2147483640;
	add.s64 	%rd45, %rd1, 16;
	neg.s32 	%r40, %r1;
	mul.wide.s32 	%rd15, %r2, 4;
	add.s64 	%rd16, %rd15, %rd2;
	add.s64 	%rd44, %rd16, 16;
	mov.f32 	%f79, 0f00000000;
	mov.b32 	%r42, 0;
	mov.u32 	%r41, %r2;
$L__BB0_4:
	.pragma "nounroll";
	setp.eq.s32 	%p4, %r40, 0;
	@%p4 bra 	$L__BB0_6;
	mul.wide.s32 	%rd17, %r41, 4;
	add.s64 	%rd18, %rd2, %rd17;
	ld.global.f32 	%f43, [%rd18];
	ld.global.f32 	%f44, [%rd45+-16];
	fma.rn.f32 	%f79, %f43, %f44, %f79;
$L__BB0_6:
	add.s32 	%r24, %r42, 1;
	setp.eq.s32 	%p5, %r24, %r1;
	@%p5 bra 	$L__BB0_8;
	ld.global.f32 	%f45, [%rd44+-12];
	ld.global.f32 	%f46, [%rd45+-12];
	fma.rn.f32 	%f79, %f45, %f46, %f79;
$L__BB0_8:
	add.s32 	%r25, %r42, 2;
	setp.eq.s32 	%p6, %r25, %r1;
	@%p6 bra 	$L__BB0_10;
	ld.global.f32 	%f47, [%rd44+-8];
	ld.global.f32 	%f48, [%rd45+-8];
	fma.rn.f32 	%f79, %f47, %f48, %f79;
$L__BB0_10:
	add.s32 	%r26, %r42, 3;
	setp.eq.s32 	%p7, %r26, %r1;
	@%p7 bra 	$L__BB0_12;
	ld.global.f32 	%f49, [%rd44+-4];
	ld.global.f32 	%f50, [%rd45+-4];
	fma.rn.f32 	%f79, %f49, %f50, %f79;
$L__BB0_12:
	add.s32 	%r27, %r42, 4;
	setp.eq.s32 	%p8, %r27, %r1;
	@%p8 bra 	$L__BB0_14;
	ld.global.f32 	%f51, [%rd44];
	ld.global.f32 	%f52, [%rd45];
	fma.rn.f32 	%f79, %f51, %f52, %f79;
$L__BB0_14:
	add.s32 	%r28, %r42, 5;
	setp.eq.s32 	%p9, %r28, %r1;
	@%p9 bra 	$L__BB0_16;
	ld.global.f32 	%f53, [%rd44+4];
	ld.global.f32 	%f54, [%rd45+4];
	fma.rn.f32 	%f79, %f53, %f54, %f79;
$L__BB0_16:
	add.s32 	%r29, %r42, 6;
	setp.eq.s32 	%p10, %r29, %r1;
	@%p10 bra 	$L__BB0_18;
	ld.global.f32 	%f55, [%rd44+8];
	ld.global.f32 	%f56, [%rd45+8];
	fma.rn.f32 	%f79, %f55, %f56, %f79;
$L__BB0_18:
	add.s32 	%r30, %r42, 7;
	setp.eq.s32 	%p11, %r30, %r1;
	@%p11 bra 	$L__BB0_20;
	ld.global.f32 	%f57, [%rd44+12];
	ld.global.f32 	%f58, [%rd45+12];
	fma.rn.f32 	%f79, %f57, %f58, %f79;
$L__BB0_20:
	add.s32 	%r42, %r42, 8;
	add.s32 	%r41, %r41, 8;
	add.s64 	%rd45, %rd45, 32;
	add.s32 	%r40, %r40, 8;
	add.s64 	%rd44, %rd44, 32;
	setp.ne.s32 	%p12, %r42, %r44;
	@%p12 bra 	$L__BB0_4;
$L__BB0_21:
	setp.eq.s32 	%p13, %r3, 0;
	@%p13 bra 	$L__BB0_42;
	and.b32  	%r13, %r18, 3;
	setp.lt.u32 	%p14, %r3, 4;
	@%p14 bra 	$L__BB0_32;
	setp.eq.s32 	%p15, %r44, %r1;
	mul.wide.u32 	%rd19, %r44, 4;
	add.s64 	%rd9, %rd1, %rd19;
	@%p15 bra 	$L__BB0_25;
	add.s32 	%r31, %r44, %r2;
	mul.wide.s32 	%rd20, %r31, 4;
	add.s64 	%rd21, %rd2, %rd20;
	ld.global.f32 	%f60, [%rd21];
	ld.global.f32 	%f61, [%rd9];
	fma.rn.f32 	%f79, %f60, %f61, %f79;
$L__BB0_25:
	add.s32 	%r32, %r44, 1;
	setp.eq.s32 	%p16, %r32, %r1;
	cvt.s64.s32 	%rd22, %r2;
	cvt.u64.u32 	%rd23, %r44;
	add.s64 	%rd24, %rd23, %rd22;
	shl.b64 	%rd25, %rd24, 2;
	add.s64 	%rd10, %rd2, %rd25;
	@%p16 bra 	$L__BB0_27;
	ld.global.f32 	%f62, [%rd10+4];
	ld.global.f32 	%f63, [%rd9+4];
	fma.rn.f32 	%f79, %f62, %f63, %f79;
$L__BB0_27:
	add.s32 	%r33, %r44, 2;
	setp.eq.s32 	%p17, %r33, %r1;
	@%p17 bra 	$L__BB0_29;
	ld.global.f32 	%f64, [%rd10+8];
	ld.global.f32 	%f65, [%rd9+8];
	fma.rn.f32 	%f79, %f64, %f65, %f79;
$L__BB0_29:
	add.s32 	%r34, %r44, 3;
	setp.eq.s32 	%p18, %r34, %r1;
	@%p18 bra 	$L__BB0_31;
	ld.global.f32 	%f66, [%rd10+12];
	ld.global.f32 	%f67, [%rd9+12];
	fma.rn.f32 	%f79, %f66, %f67, %f79;
$L__BB0_31:
	add.s32 	%r44, %r44, 4;
$L__BB0_32:
	setp.eq.s32 	%p19, %r13, 0;
	@%p19 bra 	$L__BB0_42;
	setp.eq.s32 	%p20, %r13, 1;
	@%p20 bra 	$L__BB0_39;
	setp.eq.s32 	%p21, %r44, %r1;
	mul.wide.u32 	%rd26, %r44, 4;
	add.s64 	%rd11, %rd1, %rd26;
	@%p21 bra 	$L__BB0_36;
	add.s32 	%r35, %r44, %r2;
	mul.wide.s32 	%rd27, %r35, 4;
	add.s64 	%rd28, %rd2, %rd27;
	ld.global.f32 	%f69, [%rd28];
	ld.global.f32 	%f70, [%rd11];
	fma.rn.f32 	%f79, %f69, %f70, %f79;
$L__BB0_36:
	add.s32 	%r36, %r44, 1;
	setp.eq.s32 	%p22, %r36, %r1;
	@%p22 bra 	$L__BB0_38;
	cvt.s64.s32 	%rd29, %r2;
	cvt.s64.s32 	%rd30, %r44;
	add.s64 	%rd31, %rd30, %rd29;
	shl.b64 	%rd32, %rd31, 2;
	add.s64 	%rd33, %rd2, %rd32;
	ld.global.f32 	%f71, [%rd33+4];
	ld.global.f32 	%f72, [%rd11+4];
	fma.rn.f32 	%f79, %f71, %f72, %f79;
$L__BB0_38:
	add.s32 	%r44, %r44, 2;
$L__BB0_39:
	and.b32  	%r37, %r18, 1;
	setp.eq.b32 	%p23, %r37, 1;
	not.pred 	%p24, %p23;
	@%p24 bra 	$L__BB0_42;
	setp.eq.s32 	%p25, %r44, %r1;
	@%p25 bra 	$L__BB0_42;
	add.s32 	%r38, %r44, %r2;
	mul.wide.s32 	%rd34, %r38, 4;
	add.s64 	%rd35, %rd2, %rd34;
	ld.global.f32 	%f73, [%rd35];
	mul.wide.u32 	%rd36, %r44, 4;
	add.s64 	%rd37, %rd1, %rd36;
	ld.global.f32 	%f74, [%rd37];
	fma.rn.f32 	%f79, %f73, %f74, %f79;
$L__BB0_42:
	mad.lo.s32 	%r39, %r18, %r1, %r1;
	mul.wide.s32 	%rd38, %r39, 4;
	add.s64 	%rd39, %rd2, %rd38;
	ld.global.f32 	%f38, [%rd39];
	setp.eq.f32 	%p26, %f38, 0f00000000;
	@%p26 bra 	$L__BB0_44;
	cvta.to.global.u64 	%rd40, %rd12;
	mul.wide.s32 	%rd41, %r1, 4;
	add.s64 	%rd42, %rd40, %rd41;
	ld.global.f32 	%f75, [%rd42];
	sub.f32 	%f76, %f75, %f79;
	div.rn.f32 	%f77, %f76, %f38;
	add.s64 	%rd43, %rd1, %rd41;
	st.global.f32 	[%rd43], %f77;
$L__BB0_44:
	ret;

}


// ===== COMPILED SASS (sm_100) =====

	.target	sm_100

	.elftype	@"ET_EXEC"


//--------------------- .note.nv.tkinfo           --------------------------
	.section	.note.nv.tkinfo,"",@"SHT_NOTE"
	.sectionflags	@"SHF_NOTE_NV_TKINFO"
	.tkinfo
        /*0018*/ 	.word	0x00000002
        /*0030*/ 	.string	""
        /*0030*/ 	.string	"ptxas"
        /*0030*/ 	.string	"Cuda compilation tools, release 13.0, V13.0.88"
        /*0030*/ 	.string	"Build cuda_13.0.r13.0/compiler.36424714_0"
        /*0030*/ 	.string	"-arch sm_100 -m 64 "



//--------------------- .note.nv.cuinfo           --------------------------
	.section	.note.nv.cuinfo,"",@"SHT_NOTE"
	.sectionflags	@"SHF_NOTE_NV_CUINFO"
        /*0018*/ 	.short	0x0002
        /*001a*/ 	.short	0x0064
        /*001c*/ 	.short	0x0082
	.zero		2


//--------------------- .nv.info                  --------------------------
	.section	.nv.info,"",@"SHT_CUDA_INFO"
	.align	4


	//----- nvinfo : EIATTR_REGCOUNT
	.align		4
        /*0000*/ 	.byte	0x04, 0x2f
        /*0002*/ 	.short	(.L_1 - .L_0)
	.align		4
.L_0:
        /*0004*/ 	.word	index@(_Z26gaussSeidelIterationKernelPfS_S_i)
        /*0008*/ 	.word	0x0000001b


	//----- nvinfo : EIATTR_FRAME_SIZE
	.align		4
.L_1:
        /*000c*/ 	.byte	0x04, 0x11
        /*000e*/ 	.short	(.L_3 - .L_2)
	.align		4
.L_2:
        /*0010*/ 	.word	index@($__internal_0_$__cuda_sm3x_div_rn_noftz_f32_slowpath)
        /*0014*/ 	.word	0x00000000


	//----- nvinfo : EIATTR_FRAME_SIZE
	.align		4
.L_3:
        /*0018*/ 	.byte	0x04, 0x11
        /*001a*/ 	.short	(.L_5 - .L_4)
	.align		4
.L_4:
        /*001c*/ 	.word	index@(_Z26gaussSeidelIterationKernelPfS_S_i)
        /*0020*/ 	.word	0x00000000


	//----- nvinfo : EIATTR_MIN_STACK_SIZE
	.align		4
.L_5:
        /*0024*/ 	.byte	0x04, 0x12
        /*0026*/ 	.short	(.L_7 - .L_6)
	.align		4
.L_6:
        /*0028*/ 	.word	index@(_Z26gaussSeidelIterationKernelPfS_S_i)
        /*002c*/ 	.word	0x00000000
.L_7:


//--------------------- .nv.compat                --------------------------
	.section	.nv.compat,"",@"SHT_CUDA_COMPAT_INFO"
	.align	4
        /*0000*/ 	.byte	0x02, 0x09, 0x00, 0x00, 0x02, 0x02, 0x01, 0x00, 0x02, 0x05, 0x05, 0x00, 0x03, 0x07, 0x01, 0x01
        /*0010*/ 	.byte	0x02, 0x03, 0x00, 0x00, 0x02, 0x06, 0x01, 0x00, 0x04, 0x0b, 0x08, 0x00, 0x01, 0x00, 0x00, 0x00
        /*0020*/ 	.byte	0x00, 0x00, 0x00, 0x00


//--------------------- .nv.info._Z26gaussSeidelIterationKernelPfS_S_i --------------------------
	.section	.nv.info._Z26gaussSeidelIterationKernelPfS_S_i,"",@"SHT_CUDA_INFO"
	.sectionflags	@""
	.align	4


	//----- nvinfo : EIATTR_CUDA_API_VERSION
	.align		4
        /*0000*/ 	.byte	0x04, 0x37
        /*0002*/ 	.short	(.L_9 - .L_8)
.L_8:
        /*0004*/ 	.word	0x00000082


	//----- nvinfo : EIATTR_KPARAM_INFO
	.align		4
.L_9:
        /*0008*/ 	.byte	0x04, 0x17
        /*000a*/ 	.short	(.L_11 - .L_10)
.L_10:
        /*000c*/ 	.word	0x00000000
        /*0010*/ 	.short	0x0003
        /*0012*/ 	.short	0x0018
        /*0014*/ 	.byte	0x00, 0xf0, 0x11, 0x00


	//----- nvinfo : EIATTR_KPARAM_INFO
	.align		4
.L_11:
        /*0018*/ 	.byte	0x04, 0x17
        /*001a*/ 	.short	(.L_13 - .L_12)
.L_12:
        /*001c*/ 	.word	0x00000000
        /*0020*/ 	.short	0x0002
        /*0022*/ 	.short	0x0010
        /*0024*/ 	.byte	0x00, 0xf5, 0x21, 0x00


	//----- nvinfo : EIATTR_KPARAM_INFO
	.align		4
.L_13:
        /*0028*/ 	.byte	0x04, 0x17
        /*002a*/ 	.short	(.L_15 - .L_14)
.L_14:
        /*002c*/ 	.word	0x00000000
        /*0030*/ 	.short	0x0001
        /*0032*/ 	.short	0x0008
        /*0034*/ 	.byte	0x00, 0xf5, 0x21, 0x00


	//----- nvinfo : EIATTR_KPARAM_INFO
	.align		4
.L_15:
        /*0038*/ 	.byte	0x04, 0x17
        /*003a*/ 	.short	(.L_17 - .L_16)
.L_16:
        /*003c*/ 	.word	0x00000000
        /*0040*/ 	.short	0x0000
        /*0042*/ 	.short	0x0000
        /*0044*/ 	.byte	0x00, 0xf5, 0x21, 0x00


	//----- nvinfo : EIATTR_SPARSE_MMA_MASK
	.align		4
.L_17:
        /*0048*/ 	.byte	0x03, 0x50
        /*004a*/ 	.short	0x0000


	//----- nvinfo : EIATTR_MAXREG_COUNT
	.align		4
        /*004c*/ 	.byte	0x03, 0x1b
        /*004e*/ 	.short	0x00ff


	//----- nvinfo : EIATTR_MERCURY_ISA_VERSION
	.align		4
        /*0050*/ 	.byte	0x03, 0x5f
        /*0052*/ 	.short	0x0101


	//----- nvinfo : EIATTR_VRC_CTA_INIT_COUNT
	.align		4
        /*0054*/ 	.byte	0x02, 0x4a
	.zero		1
	.zero		1


	//----- nvinfo : EIATTR_EXIT_INSTR_OFFSETS
	.align		4
        /*0058*/ 	.byte	0x04, 0x1c
        /*005a*/ 	.short	(.L_19 - .L_18)


	//   ....[0]....
.L_18:
        /*005c*/ 	.word	0x00000070


	//   ....[1]....
        /*0060*/ 	.word	0x00000a70


	//   ....[2]....
        /*0064*/ 	.word	0x00000bc0


	//----- nvinfo : EIATTR_CRS_STACK_SIZE
	.align		4
.L_19:
        /*0068*/ 	.byte	0x04, 0x1e
        /*006a*/ 	.short	(.L_21 - .L_20)
.L_20:
        /*006c*/ 	.word	0x00000000


	//----- nvinfo : EIATTR_CBANK_PARAM_SIZE
	.align		4
.L_21:
        /*0070*/ 	.byte	0x03, 0x19
        /*0072*/ 	.short	0x001c


	//----- nvinfo : EIATTR_PARAM_CBANK
	.align		4
        /*0074*/ 	.byte	0x04, 0x0a
        /*0076*/ 	.short	(.L_23 - .L_22)
	.align		4
.L_22:
        /*0078*/ 	.word	index@(.nv.constant0._Z26gaussSeidelIterationKernelPfS_S_i)
        /*007c*/ 	.short	0x0380
        /*007e*/ 	.short	0x001c


	//----- nvinfo : EIATTR_SW_WAR
	.align		4
.L_23:
        /*0080*/ 	.byte	0x04, 0x36
        /*0082*/ 	.short	(.L_25 - .L_24)
.L_24:
        /*0084*/ 	.word	0x00000008
.L_25:


//--------------------- .nv.callgraph             --------------------------
	.section	.nv.callgraph,"",@"SHT_CUDA_CALLGRAPH"
	.align	4
	.sectionentsize	8
	.align		4
        /*0000*/ 	.word	0x00000000
	.align		4
        /*0004*/ 	.word	0xffffffff
	.align		4
        /*0008*/ 	.word	0x00000000
	.align		4
        /*000c*/ 	.word	0xfffffffe
	.align		4
        /*0010*/ 	.word	0x00000000
	.align		4
        /*0014*/ 	.word	0xfffffffd
	.align		4
        /*0018*/ 	.word	0x00000000
	.align		4
        /*001c*/ 	.word	0xfffffffc


//--------------------- .text._Z26gaussSeidelIterationKernelPfS_S_i --------------------------
	.section	.text._Z26gaussSeidelIterationKernelPfS_S_i,"ax",@progbits
	.align	128
        .global         _Z26gaussSeidelIterationKernelPfS_S_i
        .type           _Z26gaussSeidelIterationKernelPfS_S_i,@function
        .size           _Z26gaussSeidelIterationKernelPfS_S_i,(.L_x_20 - _Z26gaussSeidelIterationKernelPfS_S_i)
        .other          _Z26gaussSeidelIterationKernelPfS_S_i,@"STO_CUDA_ENTRY STV_DEFAULT"
_Z26gaussSeidelIterationKernelPfS_S_i:
.text._Z26gaussSeidelIterationKernelPfS_S_i:
[----:B------:R-:W-:Y:S01]  /*0000*/  LDC R1, c[0x0][0x37c] ;  /* 0x0000df00ff017b82 */ /* 0x000fe20000000800 */
[----:B------:R-:W0:Y:S07]  /*0010*/  S2R R3, SR_TID.X ;  /* 0x0000000000037919 */ /* 0x000e2e0000002100 */
[----:B------:R-:W0:Y:S01]  /*0020*/  S2UR UR4, SR_CTAID.X ;  /* 0x00000000000479c3 */ /* 0x000e220000002500 */
[----:B------:R-:W1:Y:S07]  /*0030*/  LDCU UR9, c[0x0][0x398] ;  /* 0x00007300ff0977ac */ /* 0x000e6e0008000800 */
[----:B------:R-:W0:Y:S02]  /*0040*/  LDC R2, c[0x0][0x360] ;  /* 0x0000d800ff027b82 */ /* 0x000e240000000800 */
[----:B0-----:R-:W-:-:S05]  /*0050*/  IMAD R2, R2, UR4, R3 ;  /* 0x0000000402027c24 */ /* 0x001fca000f8e0203 */
[----:B-1----:R-:W-:-:S13]  /*0060*/  ISETP.GE.AND P0, PT, R2, UR9, PT ;  /* 0x0000000902007c0c */ /* 0x002fda000bf06270 */
[----:B------:R-:W-:Y:S05]  /*0070*/  @P0 EXIT ;  /* 0x000000000000094d */ /* 0x000fea0003800000 */
[----:B------:R-:W-:Y:S01]  /*0080*/  UISETP.GE.AND UP0, UPT, UR9, 0x1, UPT ;  /* 0x000000010900788c */ /* 0x000fe2000bf06270 */
[----:B------:R-:W-:Y:S01]  /*0090*/  IMAD.MOV.U32 R0, RZ, RZ, RZ ;  /* 0x000000ffff007224 */ /* 0x000fe200078e00ff */
[----:B------:R-:W0:Y:S07]  /*00a0*/  LDCU.64 UR10, c[0x0][0x358] ;  /* 0x00006b00ff0a77ac */ /* 0x000e2e0008000a00 */
[----:B------:R-:W-:Y:S05]  /*00b0*/  BRA.U !UP0, `(.L_x_0) ;  /* 0x0000000908547547 */ /* 0x000fea000b800000 */
[----:B------:R-:W-:Y:S02]  /*00c0*/  UISETP.GE.U32.AND UP1, UPT, UR9, 0x8, UPT ;  /* 0x000000080900788c */ /* 0x000fe4000bf26070 */
[----:B------:R-:W-:Y:S01]  /*00d0*/  IMAD R3, R2, UR9, RZ ;  /* 0x0000000902037c24 */ /* 0x000fe2000f8e02ff */
[----:B------:R-:W-:Y:S01]  /*00e0*/  ULOP3.LUT UR6, UR9, 0x7, URZ, 0xc0, !UPT ;  /* 0x0000000709067892 */ /* 0x000fe2000f8ec0ff */
[----:B------:R-:W-:Y:S02]  /*00f0*/  IMAD.MOV.U32 R0, RZ, RZ, RZ ;  /* 0x000000ffff007224 */ /* 0x000fe400078e00ff */
[----:B------:R-:W-:Y:S01]  /*0100*/  IMAD.MOV.U32 R4, RZ, RZ, RZ ;  /* 0x000000ffff047224 */ /* 0x000fe200078e00ff */
[----:B------:R-:W-:Y:S02]  /*0110*/  UISETP.NE.AND UP0, UPT, UR6, URZ, UPT ;  /* 0x000000ff0600728c */ /* 0x000fe4000bf05270 */
[----:B------:R-:W-:Y:S09]  /*0120*/  BRA.U !UP1, `(.L_x_1) ;  /* 0x0000000509107547 */ /* 0x000ff2000b800000 */
[----:B------:R-:W1:Y:S01]  /*0130*/  LDC.64 R4, c[0x0][0x380] ;  /* 0x0000e000ff047b82 */ /* 0x000e620000000a00 */
[----:B------:R-:W2:Y:S01]  /*0140*/  LDCU.64 UR4, c[0x0][0x390] ;  /* 0x00007200ff0477ac */ /* 0x000ea20008000a00 */
[----:B------:R-:W-:Y:S02]  /*0150*/  IMAD.MOV R22, RZ, RZ, -R2 ;  /* 0x000000ffff167224 */ /* 0x000fe400078e0a02 */
[----:B------:R-:W-:Y:S01]  /*0160*/  IMAD.MOV.U32 R0, RZ, RZ, RZ ;  /* 0x000000ffff007224 */ /* 0x000fe200078e00ff */
[----:B------:R-:W-:Y:S02]  /*0170*/  ULOP3.LUT UR7, UR9, 0x7ffffff8, URZ, 0xc0, !UPT ;  /* 0x7ffffff809077892 */ /* 0x000fe4000f8ec0ff */
[----:B--2---:R-:W-:-:S04]  /*0180*/  UIADD3 UR4, UP1, UPT, UR4, 0x10, URZ ;  /* 0x0000001004047890 */ /* 0x004fc8000ff3e0ff */
[----:B------:R-:W-:Y:S01]  /*0190*/  UIADD3.X UR5, UPT, UPT, URZ, UR5, URZ, UP1, !UPT ;  /* 0x00000005ff057290 */ /* 0x000fe20008ffe4ff */
[----:B-1----:R-:W-:-:S04]  /*01a0*/  IMAD.WIDE R4, R3, 0x4, R4 ;  /* 0x0000000403047825 */ /* 0x002fc800078e0204 */
[----:B------:R-:W-:Y:S01]  /*01b0*/  IMAD.U32 R10, RZ, RZ, UR4 ;  /* 0x00000004ff0a7e24 */ /* 0x000fe2000f8e00ff */
[----:B------:R-:W-:Y:S01]  /*01c0*/  IADD3 R12, P0, PT, R4, 0x10, RZ ;  /* 0x00000010040c7810 */ /* 0x000fe20007f1e0ff */
[----:B------:R-:W-:Y:S01]  /*01d0*/  IMAD.U32 R4, RZ, RZ, UR7 ;  /* 0x00000007ff047e24 */ /* 0x000fe2000f8e00ff */
[----:B------:R-:W-:Y:S01]  /*01e0*/  UMOV UR4, URZ ;  /* 0x000000ff00047c82 */ /* 0x000fe20008000000 */
[----:B------:R-:W-:Y:S02]  /*01f0*/  IMAD.U32 R7, RZ, RZ, UR5 ;  /* 0x00000005ff077e24 */ /* 0x000fe4000f8e00ff */
[----:B------:R-:W-:Y:S01]  /*0200*/  IMAD.X R13, RZ, RZ, R5, P0 ;  /* 0x000000ffff0d7224 */ /* 0x000fe200000e0605 */
[----:B------:R-:W-:-:S07]  /*0210*/  MOV R5, R3 ;  /* 0x0000000300057202 */ /* 0x000fce0000000f00 */
.L_x_2:
[----:B------:R-:W-:Y:S01]  /*0220*/  ISETP.NE.AND P6, PT, R22, RZ, PT ;  /* 0x000000ff1600720c */ /* 0x000fe20003fc5270 */
[----:B------:R-:W-:-:S12]  /*0230*/  IMAD.MOV.U32 R6, RZ, RZ, R10 ;  /* 0x000000ffff067224 */ /* 0x000fd800078e000a */
[----:B------:R-:W1:Y:S01]  /*0240*/  @P6 LDC.64 R8, c[0x0][0x380] ;  /* 0x0000e000ff086b82 */ /* 0x000e620000000a00 */
[----:B0-----:R-:W2:Y:S01]  /*0250*/  @P6 LDG.E R10, desc[UR10][R6.64+-0x10] ;  /* 0xfffff00a060a6981 */ /* 0x001ea2000c1e1900 */
[----:B-1----:R-:W-:-:S05]  /*0260*/  @P6 IMAD.WIDE R8, R5, 0x4, R8 ;  /* 0x0000000405086825 */ /* 0x002fca00078e0208 */
[----:B------:R0:W2:Y:S01]  /*0270*/  @P6 LDG.E R11, desc[UR10][R8.64] ;  /* 0x0000000a080b6981 */ /* 0x0000a2000c1e1900 */
[----:B------:R-:W-:Y:S02]  /*0280*/  UIADD3 UR5, UPT, UPT, UR4, 0x1, URZ ;  /* 0x0000000104057890 */ /* 0x000fe4000fffe0ff */
[----:B------:R-:W-:-:S04]  /*0290*/  UIADD3 UR7, UPT, UPT, UR4, 0x2, URZ ;  /* 0x0000000204077890 */ /* 0x000fc8000fffe0ff */
[C---:B------:R-:W-:Y:S01]  /*02a0*/  ISETP.NE.AND P0, PT, R2.reuse, UR5, PT ;  /* 0x0000000502007c0c */ /* 0x040fe2000bf05270 */
[----:B------:R-:W-:Y:S01]  /*02b0*/  UIADD3 UR5, UPT, UPT, UR4, 0x3, URZ ;  /* 0x0000000304057890 */ /* 0x000fe2000fffe0ff */
[C---:B------:R-:W-:Y:S01]  /*02c0*/  ISETP.NE.AND P1, PT, R2.reuse, UR7, PT ;  /* 0x0000000702007c0c */ /* 0x040fe2000bf25270 */
[----:B------:R-:W-:Y:S01]  /*02d0*/  UIADD3 UR7, UPT, UPT, UR4, 0x4, URZ ;  /* 0x0000000404077890 */ /* 0x000fe2000fffe0ff */
[----:B0-----:R-:W-:Y:S01]  /*02e0*/  IMAD.MOV.U32 R8, RZ, RZ, R12 ;  /* 0x000000ffff087224 */ /* 0x001fe200078e000c */
[----:B------:R-:W-:Y:S02]  /*02f0*/  MOV R9, R13 ;  /* 0x0000000d00097202 */ /* 0x000fe40000000f00 */
[C---:B------:R-:W-:Y:S01]  /*0300*/  ISETP.NE.AND P2, PT, R2.reuse, UR5, PT ;  /* 0x0000000502007c0c */ /* 0x040fe2000bf45270 */
[----:B------:R-:W-:Y:S01]  /*0310*/  UIADD3 UR5, UPT, UPT, UR4, 0x5, URZ ;  /* 0x0000000504057890 */ /* 0x000fe2000fffe0ff */
[----:B------:R-:W-:Y:S01]  /*0320*/  ISETP.NE.AND P3, PT, R2, UR7, PT ;  /* 0x0000000702007c0c */ /* 0x000fe2000bf65270 */
[----:B------:R-:W-:-:S03]  /*0330*/  UIADD3 UR8, UPT, UPT, UR4, 0x6, URZ ;  /* 0x0000000604087890 */ /* 0x000fc6000fffe0ff */
[----:B------:R-:W3:Y:S01]  /*0340*/  @P0 LDG.E R13, desc[UR10][R8.64+-0xc] ;  /* 0xfffff40a080d0981 */ /* 0x000ee2000c1e1900 */
[----:B------:R-:W-:-:S03]  /*0350*/  ISETP.NE.AND P4, PT, R2, UR5, PT ;  /* 0x0000000502007c0c */ /* 0x000fc6000bf85270 */
[----:B------:R-:W3:Y:S01]  /*0360*/  @P0 LDG.E R12, desc[UR10][R6.64+-0xc] ;  /* 0xfffff40a060c0981 */ /* 0x000ee2000c1e1900 */
[----:B------:R-:W-:-:S03]  /*0370*/  UIADD3 UR5, UPT, UPT, UR4, 0x7, URZ ;  /* 0x0000000704057890 */ /* 0x000fc6000fffe0ff */
[----:B------:R-:W4:Y:S01]  /*0380*/  @P1 LDG.E R15, desc[UR10][R8.64+-0x8] ;  /* 0xfffff80a080f1981 */ /* 0x000f22000c1e1900 */
[----:B------:R-:W-:-:S03]  /*0390*/  ISETP.NE.AND P5, PT, R2, UR8, PT ;  /* 0x0000000802007c0c */ /* 0x000fc6000bfa5270 */
[----:B------:R-:W4:Y:S04]  /*03a0*/  @P1 LDG.E R14, desc[UR10][R6.64+-0x8] ;  /* 0xfffff80a060e1981 */ /* 0x000f28000c1e1900 */
[----:B------:R-:W5:Y:S04]  /*03b0*/  @P2 LDG.E R17, desc[UR10][R8.64+-0x4] ;  /* 0xfffffc0a08112981 */ /* 0x000f68000c1e1900 */
[----:B------:R-:W5:Y:S04]  /*03c0*/  @P2 LDG.E R16, desc[UR10][R6.64+-0x4] ;  /* 0xfffffc0a06102981 */ /* 0x000f68000c1e1900 */
[----:B------:R-:W5:Y:S04]  /*03d0*/  @P4 LDG.E R19, desc[UR10][R8.64+0x4] ;  /* 0x0000040a08134981 */ /* 0x000f68000c1e1900 */
[----:B------:R-:W5:Y:S04]  /*03e0*/  @P4 LDG.E R18, desc[UR10][R6.64+0x4] ;  /* 0x0000040a06124981 */ /* 0x000f68000c1e1900 */
[----:B------:R-:W5:Y:S04]  /*03f0*/  @P5 LDG.E R21, desc[UR10][R8.64+0x8] ;  /* 0x0000080a08155981 */ /* 0x000f68000c1e1900 */
[----:B------:R-:W5:Y:S01]  /*0400*/  @P5 LDG.E R20, desc[UR10][R6.64+0x8] ;  /* 0x0000080a06145981 */ /* 0x000f62000c1e1900 */
[----:B--2---:R-:W-:Y:S01]  /*0410*/  @P6 FFMA R0, R11, R10, R0 ;  /* 0x0000000a0b006223 */ /* 0x004fe20000000000 */
[----:B------:R-:W-:-:S02]  /*0420*/  ISETP.NE.AND P6, PT, R2, UR5, PT ;  /* 0x0000000502007c0c */ /* 0x000fc4000bfc5270 */
[----:B------:R-:W2:Y:S04]  /*0430*/  @P3 LDG.E R11, desc[UR10][R8.64] ;  /* 0x0000000a080b3981 */ /* 0x000ea8000c1e1900 */
[----:B------:R-:W2:Y:S07]  /*0440*/  @P3 LDG.E R10, desc[UR10][R6.64] ;  /* 0x0000000a060a3981 */ /* 0x000eae000c1e1900 */
[----:B------:R-:W2:Y:S04]  /*0450*/  @P6 LDG.E R23, desc[UR10][R8.64+0xc] ;  /* 0x00000c0a08176981 */ /* 0x000ea8000c1e1900 */
[----:B------:R0:W2:Y:S01]  /*0460*/  @P6 LDG.E R24, desc[UR10][R6.64+0xc] ;  /* 0x00000c0a06186981 */ /* 0x0000a2000c1e1900 */
[----:B------:R-:W-:Y:S01]  /*0470*/  UIADD3 UR4, UPT, UPT, UR4, 0x8, URZ ;  /* 0x0000000804047890 */ /* 0x000fe2000fffe0ff */
[----:B---3--:R-:W-:-:S05]  /*0480*/  @P0 FFMA R0, R13, R12, R0 ;  /* 0x0000000c0d000223 */ /* 0x008fca0000000000 */
[----:B------:R-:W-:Y:S01]  /*0490*/  ISETP.NE.AND P0, PT, R4, UR4, PT ;  /* 0x0000000404007c0c */ /* 0x000fe2000bf05270 */
[----:B----4-:R-:W-:-:S04]  /*04a0*/  @P1 FFMA R0, R15, R14, R0 ;  /* 0x0000000e0f001223 */ /* 0x010fc80000000000 */
[----:B-----5:R-:W-:Y:S01]  /*04b0*/  @P2 FFMA R0, R17, R16, R0 ;  /* 0x0000001011002223 */ /* 0x020fe20000000000 */
[----:B------:R-:W-:Y:S01]  /*04c0*/  IADD3 R12, P2, PT, R8, 0x20, RZ ;  /* 0x00000020080c7810 */ /* 0x000fe20007f5e0ff */
[----:B------:R-:W-:Y:S02]  /*04d0*/  VIADD R22, R22, 0x8 ;  /* 0x0000000816167836 */ /* 0x000fe40000000000 */
[----:B------:R-:W-:Y:S02]  /*04e0*/  VIADD R5, R5, 0x8 ;  /* 0x0000000805057836 */ /* 0x000fe40000000000 */
[----:B------:R-:W-:Y:S02]  /*04f0*/  IMAD.X R13, RZ, RZ, R9, P2 ;  /* 0x000000ffff0d7224 */ /* 0x000fe400010e0609 */
[----:B--2---:R-:W-:Y:S01]  /*0500*/  @P3 FFMA R0, R11, R10, R0 ;  /* 0x0000000a0b003223 */ /* 0x004fe20000000000 */
[----:B------:R-:W-:-:S03]  /*0510*/  IADD3 R10, P1, PT, R6, 0x20, RZ ;  /* 0x00000020060a7810 */ /* 0x000fc60007f3e0ff */
[----:B------:R-:W-:-:S04]  /*0520*/  @P4 FFMA R0, R19, R18, R0 ;  /* 0x0000001213004223 */ /* 0x000fc80000000000 */
[----:B------:R-:W-:Y:S01]  /*0530*/  @P5 FFMA R0, R21, R20, R0 ;  /* 0x0000001415005223 */ /* 0x000fe20000000000 */
[----:B0-----:R-:W-:-:S03]  /*0540*/  IMAD.X R7, RZ, RZ, R7, P1 ;  /* 0x000000ffff077224 */ /* 0x001fc600008e0607 */
[----:B------:R-:W-:Y:S01]  /*0550*/  @P6 FFMA R0, R23, R24, R0 ;  /* 0x0000001817006223 */ /* 0x000fe20000000000 */
[----:B------:R-:W-:Y:S06]  /*0560*/  @P0 BRA `(.L_x_2) ;  /* 0xfffffffc002c0947 */ /* 0x000fec000383ffff */
.L_x_1:
[----:B------:R-:W-:Y:S05]  /*0570*/  BRA.U !UP0, `(.L_x_0) ;  /* 0x0000000508247547 */ /* 0x000fea000b800000 */
[----:B------:R-:W1:Y:S01]  /*0580*/  LDC R5, c[0x0][0x398] ;  /* 0x0000e600ff057b82 */ /* 0x000e620000000800 */
[----:B------:R-:W-:Y:S01]  /*0590*/  UISETP.GE.U32.AND UP0, UPT, UR6, 0x4, UPT ;  /* 0x000000040600788c */ /* 0x000fe2000bf06070 */
[----:B-1----:R-:W-:-:S04]  /*05a0*/  LOP3.LUT R19, R5, 0x3, RZ, 0xc0, !PT ;  /* 0x0000000305137812 */ /* 0x002fc800078ec0ff */
[----:B------:R-:W-:-:S04]  /*05b0*/  ISETP.NE.AND P4, PT, R19, RZ, PT ;  /* 0x000000ff1300720c */ /* 0x000fc80003f85270 */
[----:B------:R-:W-:Y:S09]  /*05c0*/  BRA.U !UP0, `(.L_x_3) ;  /* 0x0000000108787547 */ /* 0x000ff2000b800000 */
[C---:B------:R-:W-:Y:S01]  /*05d0*/  ISETP.NE.AND P0, PT, R4.reuse, R2, PT ;  /* 0x000000020400720c */ /* 0x040fe20003f05270 */
[----:B------:R-:W1:Y:S01]  /*05e0*/  LDC.64 R8, c[0x0][0x390] ;  /* 0x0000e400ff087b82 */ /* 0x000e620000000a00 */
[----:B------:R-:W2:Y:S01]  /*05f0*/  LDCU.64 UR4, c[0x0][0x380] ;  /* 0x00007000ff0477ac */ /* 0x000ea20008000a00 */
[C---:B------:R-:W-:Y:S01]  /*0600*/  VIADD R13, R4.reuse, 0x1 ;  /* 0x00000001040d7836 */ /* 0x040fe20000000000 */
[----:B------:R-:W-:Y:S02]  /*0610*/  IADD3 R15, PT, PT, R4, 0x2, RZ ;  /* 0x00000002040f7810 */ /* 0x000fe40007ffe0ff */
[----:B------:R-:W-:Y:S02]  /*0620*/  IADD3 R12, P3, PT, R3, R4, RZ ;  /* 0x00000004030c7210 */ /* 0x000fe40007f7e0ff */
[-C--:B------:R-:W-:Y:S02]  /*0630*/  ISETP.NE.AND P1, PT, R13, R2.reuse, PT ;  /* 0x000000020d00720c */ /* 0x080fe40003f25270 */
[----:B------:R-:W-:-:S02]  /*0640*/  ISETP.NE.AND P2, PT, R15, R2, PT ;  /* 0x000000020f00720c */ /* 0x000fc40003f45270 */
[C---:B------:R-:W-:Y:S01]  /*0650*/  LEA.HI.X.SX32 R13, R3.reuse, RZ, 0x1, P3 ;  /* 0x000000ff030d7211 */ /* 0x040fe200018f0eff */
[----:B------:R-:W3:Y:S01]  /*0660*/  @P0 LDC.64 R10, c[0x0][0x380] ;  /* 0x0000e000ff0a0b82 */ /* 0x000ee20000000a00 */
[----:B------:R-:W-:Y:S01]  /*0670*/  @P0 IMAD.IADD R7, R3, 0x1, R4 ;  /* 0x0000000103070824 */ /* 0x000fe200078e0204 */
[----:B--2---:R-:W-:Y:S01]  /*0680*/  LEA R6, P5, R12, UR4, 0x2 ;  /* 0x000000040c067c11 */ /* 0x004fe2000f8a10ff */
[----:B-1----:R-:W-:-:S05]  /*0690*/  IMAD.WIDE.U32 R8, R4, 0x4, R8 ;  /* 0x0000000404087825 */ /* 0x002fca00078e0008 */
[----:B0-----:R-:W2:Y:S04]  /*06a0*/  @P1 LDG.E R14, desc[UR10][R8.64+0x4] ;  /* 0x0000040a080e1981 */ /* 0x001ea8000c1e1900 */
[----:B------:R-:W4:Y:S01]  /*06b0*/  @P2 LDG.E R16, desc[UR10][R8.64+0x8] ;  /* 0x0000080a08102981 */ /* 0x000f22000c1e1900 */
[----:B---3--:R-:W-:-:S04]  /*06c0*/  @P0 IMAD.WIDE R10, R7, 0x4, R10 ;  /* 0x00000004070a0825 */ /* 0x008fc800078e020a */
[----:B------:R-:W-:Y:S02]  /*06d0*/  VIADD R7, R4, 0x3 ;  /* 0x0000000304077836 */ /* 0x000fe40000000000 */
[----:B------:R-:W3:Y:S03]  /*06e0*/  @P0 LDG.E R11, desc[UR10][R10.64] ;  /* 0x0000000a0a0b0981 */ /* 0x000ee6000c1e1900 */
[----:B------:R-:W-:Y:S02]  /*06f0*/  ISETP.NE.AND P3, PT, R7, R2, PT ;  /* 0x000000020700720c */ /* 0x000fe40003f65270 */
[----:B------:R-:W-:Y:S02]  /*0700*/  LEA.HI.X R7, R12, UR5, R13, 0x2, P5 ;  /* 0x000000050c077c11 */ /* 0x000fe4000a8f140d */
[----:B------:R-:W3:Y:S04]  /*0710*/  @P0 LDG.E R12, desc[UR10][R8.64] ;  /* 0x0000000a080c0981 */ /* 0x000ee8000c1e1900 */
[----:B------:R-:W2:Y:S04]  /*0720*/  @P1 LDG.E R13, desc[UR10][R6.64+0x4] ;  /* 0x0000040a060d1981 */ /* 0x000ea8000c1e1900 */
[----:B------:R-:W4:Y:S04]  /*0730*/  @P2 LDG.E R15, desc[UR10][R6.64+0x8] ;  /* 0x0000080a060f2981 */ /* 0x000f28000c1e1900 */
[----:B------:R-:W5:Y:S04]  /*0740*/  @P3 LDG.E R17, desc[UR10][R6.64+0xc] ;  /* 0x00000c0a06113981 */ /* 0x000f68000c1e1900 */
[----:B------:R-:W5:Y:S01]  /*0750*/  @P3 LDG.E R18, desc[UR10][R8.64+0xc] ;  /* 0x00000c0a08123981 */ /* 0x000f62000c1e1900 */
[----:B------:R-:W-:-:S02]  /*0760*/  VIADD R4, R4, 0x4 ;  /* 0x0000000404047836 */ /* 0x000fc40000000000 */
[----:B---3--:R-:W-:-:S04]  /*0770*/  @P0 FFMA R0, R11, R12, R0 ;  /* 0x0000000c0b000223 */ /* 0x008fc80000000000 */
[----:B--2---:R-:W-:-:S04]  /*0780*/  @P1 FFMA R0, R13, R14, R0 ;  /* 0x0000000e0d001223 */ /* 0x004fc80000000000 */
[----:B----4-:R-:W-:-:S04]  /*0790*/  @P2 FFMA R0, R15, R16, R0 ;  /* 0x000000100f002223 */ /* 0x010fc80000000000 */
[----:B-----5:R-:W-:-:S07]  /*07a0*/  @P3 FFMA R0, R17, R18, R0 ;  /* 0x0000001211003223 */ /* 0x020fce0000000000 */
.L_x_3:
[----:B------:R-:W-:Y:S05]  /*07b0*/  @!P4 BRA `(.L_x_0) ;  /* 0x000000000094c947 */ /* 0x000fea0003800000 */
[----:B------:R-:W-:Y:S02]  /*07c0*/  ISETP.NE.AND P0, PT, R19, 0x1, PT ;  /* 0x000000011300780c */ /* 0x000fe40003f05270 */
[----:B------:R-:W-:-:S11]  /*07d0*/  LOP3.LUT R13, R5, 0x1, RZ, 0xc0, !PT ;  /* 0x00000001050d7812 */ /* 0x000fd600078ec0ff */
[----:B------:R-:W-:Y:S05]  /*07e0*/  @!P0 BRA `(.L_x_4) ;  /* 0x0000000000548947 */ /* 0x000fea0003800000 */
[C---:B------:R-:W-:Y:S01]  /*07f0*/  VIADD R5, R4.reuse, 0x1 ;  /* 0x0000000104057836 */ /* 0x040fe20000000000 */
[-C--:B------:R-:W-:Y:S01]  /*0800*/  ISETP.NE.AND P0, PT, R4, R2.reuse, PT ;  /* 0x000000020400720c */ /* 0x080fe20003f05270 */
[----:B------:R-:W1:Y:S03]  /*0810*/  LDC.64 R6, c[0x0][0x390] ;  /* 0x0000e400ff067b82 */ /* 0x000e660000000a00 */
[----:B------:R-:W-:-:S09]  /*0820*/  ISETP.NE.AND P1, PT, R5, R2, PT ;  /* 0x000000020500720c */ /* 0x000fd20003f25270 */
[----:B------:R-:W2:Y:S01]  /*0830*/  @P0 LDC.64 R10, c[0x0][0x380] ;  /* 0x0000e000ff0a0b82 */ /* 0x000ea20000000a00 */
[----:B------:R-:W-:-:S03]  /*0840*/  @P0 IMAD.IADD R5, R3, 0x1, R4 ;  /* 0x0000000103050824 */ /* 0x000fc600078e0204 */
[----:B------:R-:W-:Y:S02]  /*0850*/  @P1 SHF.R.S32.HI R12, RZ, 0x1f, R4 ;  /* 0x0000001fff0c1819 */ /* 0x000fe40000011404 */
[C---:B------:R-:W-:Y:S02]  /*0860*/  @P1 IADD3 R15, P2, PT, R3.reuse, R4, RZ ;  /* 0x00000004030f1210 */ /* 0x040fe40007f5e0ff */
[----:B------:R-:W3:Y:S02]  /*0870*/  @P1 LDC.64 R8, c[0x0][0x380] ;  /* 0x0000e000ff081b82 */ /* 0x000ee40000000a00 */
[----:B------:R-:W-:Y:S01]  /*0880*/  @P1 LEA.HI.X.SX32 R12, R3, R12, 0x1, P2 ;  /* 0x0000000c030c1211 */ /* 0x000fe200010f0eff */
[----:B-1----:R-:W-:-:S04]  /*0890*/  IMAD.WIDE.U32 R6, R4, 0x4, R6 ;  /* 0x0000000404067825 */ /* 0x002fc800078e0006 */
[----:B--2---:R-:W-:Y:S02]  /*08a0*/  @P0 IMAD.WIDE R10, R5, 0x4, R10 ;  /* 0x00000004050a0825 */ /* 0x004fe400078e020a */
[----:B0-----:R-:W2:Y:S04]  /*08b0*/  @P0 LDG.E R5, desc[UR10][R6.64] ;  /* 0x0000000a06050981 */ /* 0x001ea8000c1e1900 */
[----:B------:R-:W2:Y:S01]  /*08c0*/  @P0 LDG.E R11, desc[UR10][R10.64] ;  /* 0x0000000a0a0b0981 */ /* 0x000ea2000c1e1900 */
[----:B---3--:R-:W-:-:S04]  /*08d0*/  @P1 LEA R8, P2, R15, R8, 0x2 ;  /* 0x000000080f081211 */ /* 0x008fc800078410ff */
[----:B------:R-:W-:Y:S02]  /*08e0*/  @P1 LEA.HI.X R9, R15, R9, R12, 0x2, P2 ;  /* 0x000000090f091211 */ /* 0x000fe400010f140c */
[----:B------:R-:W3:Y:S04]  /*08f0*/  @P1 LDG.E R12, desc[UR10][R6.64+0x4] ;  /* 0x0000040a060c1981 */ /* 0x000ee8000c1e1900 */
[----:B------:R-:W3:Y:S01]  /*0900*/  @P1 LDG.E R9, desc[UR10][R8.64+0x4] ;  /* 0x0000040a08091981 */ /* 0x000ee2000c1e1900 */
[----:B------:R-:W-:Y:S01]  /*0910*/  IADD3 R4, PT, PT, R4, 0x2, RZ ;  /* 0x0000000204047810 */ /* 0x000fe20007ffe0ff */
[----:B--2---:R-:W-:-:S04]  /*0920*/  @P0 FFMA R0, R11, R5, R0 ;  /* 0x000000050b000223 */ /* 0x004fc80000000000 */
[----:B---3--:R-:W-:-:S07]  /*0930*/  @P1 FFMA R0, R9, R12, R0 ;  /* 0x0000000c09001223 */ /* 0x008fce0000000000 */
.L_x_4:
[----:B------:R-:W-:Y:S01]  /*0940*/  ISETP.NE.AND P0, PT, R4, R2, PT ;  /* 0x000000020400720c */ /* 0x000fe20003f05270 */
[----:B------:R-:W-:Y:S03]  /*0950*/  BSSY.RECONVERGENT B0, `(.L_x_0) ;  /* 0x000000b000007945 */ /* 0x000fe60003800200 */
[----:B------:R-:W-:-:S13]  /*0960*/  ISETP.NE.U32.OR P0, PT, R13, 0x1, !P0 ;  /* 0x000000010d00780c */ /* 0x000fda0004705470 */
[----:B------:R-:W-:Y:S05]  /*0970*/  @P0 BRA `(.L_x_5) ;  /* 0x0000000000200947 */ /* 0x000fea0003800000 */
[----:B------:R-:W1:Y:S01]  /*0980*/  LDC.64 R6, c[0x0][0x380] ;  /* 0x0000e000ff067b82 */ /* 0x000e620000000a00 */
[----:B------:R-:W-:-:S07]  /*0990*/  IMAD.IADD R3, R3, 0x1, R4 ;  /* 0x0000000103037824 */ /* 0x000fce00078e0204 */
[----:B------:R-:W2:Y:S01]  /*09a0*/  LDC.64 R8, c[0x0][0x390] ;  /* 0x0000e400ff087b82 */ /* 0x000ea20000000a00 */
[----:B-1----:R-:W-:-:S06]  /*09b0*/  IMAD.WIDE R6, R3, 0x4, R6 ;  /* 0x0000000403067825 */ /* 0x002fcc00078e0206 */
[----:B0-----:R-:W3:Y:S01]  /*09c0*/  LDG.E R7, desc[UR10][R6.64] ;  /* 0x0000000a06077981 */ /* 0x001ee2000c1e1900 */
[----:B--2---:R-:W-:-:S06]  /*09d0*/  IMAD.WIDE.U32 R4, R4, 0x4, R8 ;  /* 0x0000000404047825 */ /* 0x004fcc00078e0008 */
[----:B------:R-:W3:Y:S02]  /*09e0*/  LDG.E R4, desc[UR10][R4.64] ;  /* 0x0000000a04047981 */ /* 0x000ee4000c1e1900 */
[----:B---3--:R-:W-:-:S07]  /*09f0*/  FFMA R0, R7, R4, R0 ;  /* 0x0000000407007223 */ /* 0x008fce0000000000 */
.L_x_5:
[----:B0-----:R-:W-:Y:S05]  /*0a00*/  BSYNC.RECONVERGENT B0 ;  /* 0x0000000000007941 */ /* 0x001fea0003800200 */
.L_x_0:
[----:B------:R-:W1:Y:S01]  /*0a10*/  LDC.64 R4, c[0x0][0x380] ;  /* 0x0000e000ff047b82 */ /* 0x000e620000000a00 */
[----:B------:R-:W2:Y:S02]  /*0a20*/  LDCU UR4, c[0x0][0x398] ;  /* 0x00007300ff0477ac */ /* 0x000ea40008000800 */
[----:B--2---:R-:W-:-:S04]  /*0a30*/  IMAD R3, R2, UR4, R2 ;  /* 0x0000000402037c24 */ /* 0x004fc8000f8e0202 */
[----:B-1----:R-:W-:-:S05]  /*0a40*/  IMAD.WIDE R4, R3, 0x4, R4 ;  /* 0x0000000403047825 */ /* 0x002fca00078e0204 */
[----:B0-----:R-:W2:Y:S02]  /*0a50*/  LDG.E R3, desc[UR10][R4.64] ;  /* 0x0000000a04037981 */ /* 0x001ea4000c1e1900 */
[----:B--2---:R-:W-:-:S13]  /*0a60*/  FSETP.NEU.AND P0, PT, R3, RZ, PT ;  /* 0x000000ff0300720b */ /* 0x004fda0003f0d000 */
[----:B------:R-:W-:Y:S05]  /*0a70*/  @!P0 EXIT ;  /* 0x000000000000894d */ /* 0x000fea0003800000 */
[----:B------:R-:W0:Y:S02]  /*0a80*/  LDC.64 R4, c[0x0][0x388] ;  /* 0x0000e200ff047b82 */ /* 0x000e240000000a00 */
[----:B0-----:R-:W-:-:S06]  /*0a90*/  IMAD.WIDE R4, R2, 0x4, R4 ;  /* 0x0000000402047825 */ /* 0x001fcc00078e0204 */
[----:B------:R-:W2:Y:S01]  /*0aa0*/  LDG.E R5, desc[UR10][R4.64] ;  /* 0x0000000a04057981 */ /* 0x000ea2000c1e1900 */
[----:B------:R-:W0:Y:S01]  /*0ab0*/  MUFU.RCP R6, R3 ;  /* 0x0000000300067308 */ /* 0x000e220000001000 */
[----:B------:R-:W-:Y:S01]  /*0ac0*/  BSSY.RECONVERGENT B0, `(.L_x_6) ;  /* 0x000000c000007945 */ /* 0x000fe20003800200 */
[----:B0-----:R-:W-:-:S04]  /*0ad0*/  FFMA R7, -R3, R6, 1 ;  /* 0x3f80000003077423 */ /* 0x001fc80000000106 */
[----:B------:R-:W-:Y:S01]  /*0ae0*/  FFMA R7, R6, R7, R6 ;  /* 0x0000000706077223 */ /* 0x000fe20000000006 */
[----:B--2---:R-:W-:-:S04]  /*0af0*/  FADD R0, R5, -R0 ;  /* 0x8000000005007221 */ /* 0x004fc80000000000 */
[----:B------:R-:W0:Y:S01]  /*0b00*/  FCHK P0, R0, R3 ;  /* 0x0000000300007302 */ /* 0x000e220000000000 */
[----:B------:R-:W-:-:S04]  /*0b10*/  FFMA R6, R0, R7, RZ ;  /* 0x0000000700067223 */ /* 0x000fc800000000ff */
[----:B------:R-:W-:-:S04]  /*0b20*/  FFMA R8, -R3, R6, R0 ;  /* 0x0000000603087223 */ /* 0x000fc80000000100 */
[----:B------:R-:W-:Y:S01]  /*0b30*/  FFMA R7, R7, R8, R6 ;  /* 0x0000000807077223 */ /* 0x000fe20000000006 */
[----:B0-----:R-:W-:Y:S06]  /*0b40*/  @!P0 BRA `(.L_x_7) ;  /* 0x00000000000c8947 */ /* 0x001fec0003800000 */
[----:B------:R-:W-:-:S07]  /*0b50*/  MOV R4, 0xb70 ;  /* 0x00000b7000047802 */ /* 0x000fce0000000f00 */
[----:B------:R-:W-:Y:S05]  /*0b60*/  CALL.REL.NOINC `($__internal_0_$__cuda_sm3x_div_rn_noftz_f32_slowpath) ;  /* 0x0000000000187944 */ /* 0x000fea0003c00000 */
[----:B------:R-:W-:-:S07]  /*0b70*/  IMAD.MOV.U32 R7, RZ, RZ, R0 ;  /* 0x000000ffff077224 */ /* 0x000fce00078e0000 */
.L_x_7:
[----:B------:R-:W-:Y:S05]  /*0b80*/  BSYNC.RECONVERGENT B0 ;  /* 0x0000000000007941 */ /* 0x000fea0003800200 */
.L_x_6:
[----:B------:R-:W0:Y:S02]  /*0b90*/  LDC.64 R4, c[0x0][0x390] ;  /* 0x0000e400ff047b82 */ /* 0x000e240000000a00 */
[----:B0-----:R-:W-:-:S05]  /*0ba0*/  IMAD.WIDE R2, R2, 0x4, R4 ;  /* 0x0000000402027825 */ /* 0x001fca00078e0204 */
[----:B------:R-:W-:Y:S01]  /*0bb0*/  STG.E desc[UR10][R2.64], R7 ;  /* 0x0000000702007986 */ /* 0x000fe2000c10190a */
[----:B------:R-:W-:Y:S05]  /*0bc0*/  EXIT ;  /* 0x000000000000794d */ /* 0x000fea0003800000 */
        .weak           $__internal_0_$__cuda_sm3x_div_rn_noftz_f32_slowpath
        .type           $__internal_0_$__cuda_sm3x_div_rn_noftz_f32_slowpath,@function
        .size           $__internal_0_$__cuda_sm3x_div_rn_noftz_f32_slowpath,(.L_x_20 - $__internal_0_$__cuda_sm3x_div_rn_noftz_f32_slowpath)
$__internal_0_$__cuda_sm3x_div_rn_noftz_f32_slowpath:
[----:B------:R-:W-:Y:S01]  /*0bd0*/  SHF.R.U32.HI R6, RZ, 0x17, R3 ;  /* 0x00000017ff067819 */ /* 0x000fe20000011603 */
[----:B------:R-:W-:Y:S01]  /*0be0*/  BSSY.RECONVERGENT B1, `(.L_x_8) ;  /* 0x0000064000017945 */ /* 0x000fe20003800200 */
[--C-:B------:R-:W-:Y:S02]  /*0bf0*/  SHF.R.U32.HI R5, RZ, 0x17, R0.reuse ;  /* 0x00000017ff057819 */ /* 0x100fe40000011600 */
[----:B------:R-:W-:Y:S02]  /*0c00*/  LOP3.LUT R6, R6, 0xff, RZ, 0xc0, !PT ;  /* 0x000000ff06067812 */ /* 0x000fe400078ec0ff */
[----:B------:R-:W-:Y:S01]  /*0c10*/  LOP3.LUT R10, R5, 0xff, RZ, 0xc0, !PT ;  /* 0x000000ff050a7812 */ /* 0x000fe200078ec0ff */
[----:B------:R-:W-:Y:S01]  /*0c20*/  IMAD.MOV.U32 R5, RZ, RZ, R0 ;  /* 0x000000ffff057224 */ /* 0x000fe200078e0000 */
[----:B------:R-:W-:Y:S01]  /*0c30*/  MOV R8, R3 ;  /* 0x0000000300087202 */ /* 0x000fe20000000f00 */
[----:B------:R-:W-:Y:S02]  /*0c40*/  VIADD R9, R6, 0xffffffff ;  /* 0xffffffff06097836 */ /* 0x000fe40000000000 */
[----:B------:R-:W-:-:S03]  /*0c50*/  VIADD R11, R10, 0xffffffff ;  /* 0xffffffff0a0b7836 */ /* 0x000fc60000000000 */
[----:B------:R-:W-:-:S04]  /*0c60*/  ISETP.GT.U32.AND P0, PT, R9, 0xfd, PT ;  /* 0x000000fd0900780c */ /* 0x000fc80003f04070 */
[----:B------:R-:W-:-:S13]  /*0c70*/  ISETP.GT.U32.OR P0, PT, R11, 0xfd, P0 ;  /* 0x000000fd0b00780c */ /* 0x000fda0000704470 */
[----:B------:R-:W-:Y:S01]  /*0c80*/  @!P0 IMAD.MOV.U32 R7, RZ, RZ, RZ ;  /* 0x000000ffff078224 */ /* 0x000fe200078e00ff */
[----:B------:R-:W-:Y:S06]  /*0c90*/  @!P0 BRA `(.L_x_9) ;  /* 0x00000000005c8947 */ /* 0x000fec0003800000 */
[----:B------:R-:W-:Y:S02]  /*0ca0*/  FSETP.GTU.FTZ.AND P0, PT, |R0|, +INF , PT ;  /* 0x7f8000000000780b */ /* 0x000fe40003f1c200 */
[----:B------:R-:W-:-:S04]  /*0cb0*/  FSETP.GTU.FTZ.AND P1, PT, |R3|, +INF , PT ;  /* 0x7f8000000300780b */ /* 0x000fc80003f3c200 */
[----:B------:R-:W-:-:S13]  /*0cc0*/  PLOP3.LUT P0, PT, P0, P1, PT, 0xf8, 0x8f ;  /* 0x00000000008f781c */ /* 0x000fda0000703f70 */
[----:B------:R-:W-:Y:S05]  /*0cd0*/  @P0 BRA `(.L_x_10) ;  /* 0x00000004004c0947 */ /* 0x000fea0003800000 */
[----:B------:R-:W-:-:S13]  /*0ce0*/  LOP3.LUT P0, RZ, R8, 0x7fffffff, R5, 0xc8, !PT ;  /* 0x7fffffff08ff7812 */ /* 0x000fda000780c805 */
[----:B------:R-:W-:Y:S05]  /*0cf0*/  @!P0 BRA `(.L_x_11) ;  /* 0x00000004003c8947 */ /* 0x000fea0003800000 */
[C---:B------:R-:W-:Y:S02]  /*0d00*/  FSETP.NEU.FTZ.AND P1, PT, |R0|.reuse, +INF , PT ;  /* 0x7f8000000000780b */ /* 0x040fe40003f3d200 */
[----:B------:R-:W-:Y:S02]  /*0d10*/  FSETP.NEU.FTZ.AND P0, PT, |R3|, +INF , PT ;  /* 0x7f8000000300780b */ /* 0x000fe40003f1d200 */
[----:B------:R-:W-:-:S11]  /*0d20*/  FSETP.NEU.FTZ.AND P2, PT, |R0|, +INF , PT ;  /* 0x7f8000000000780b */ /* 0x000fd60003f5d200 */
[----:B------:R-:W-:Y:S05]  /*0d30*/  @!P0 BRA !P1, `(.L_x_11) ;  /* 0x00000004002c8947 */ /* 0x000fea0004800000 */
[----:B------:R-:W-:-:S04]  /*0d40*/  LOP3.LUT P1, RZ, R5, 0x7fffffff, RZ, 0xc0, !PT ;  /* 0x7fffffff05ff7812 */ /* 0x000fc8000782c0ff */
[----:B------:R-:W-:-:S13]  /*0d50*/  PLOP3.LUT P0, PT, P0, P1, PT, 0x2f, 0xf2 ;  /* 0x0000000000f2781c */ /* 0x000fda0000702577 */
[----:B------:R-:W-:Y:S05]  /*0d60*/  @P0 BRA `(.L_x_12) ;  /* 0x0000000400180947 */ /* 0x000fea0003800000 */
[----:B------:R-:W-:-:S04]  /*0d70*/  LOP3.LUT P0, RZ, R8, 0x7fffffff, RZ, 0xc0, !PT ;  /* 0x7fffffff08ff7812 */ /* 0x000fc8000780c0ff */
[----:B------:R-:W-:-:S13]  /*0d80*/  PLOP3.LUT P0, PT, P2, P0, PT, 0x2f, 0xf2 ;  /* 0x0000000000f2781c */ /* 0x000fda0001700577 */
[----:B------:R-:W-:Y:S05]  /*0d90*/  @P0 BRA `(.L_x_13) ;  /* 0x0000000400000947 */ /* 0x000fea0003800000 */
[----:B------:R-:W-:Y:S02]  /*0da0*/  ISETP.GE.AND P0, PT, R11, RZ, PT ;  /* 0x000000ff0b00720c */ /* 0x000fe40003f06270 */
[----:B------:R-:W-:-:S11]  /*0db0*/  ISETP.GE.AND P1, PT, R9, RZ, PT ;  /* 0x000000ff0900720c */ /* 0x000fd60003f26270 */
[----:B------:R-:W-:Y:S02]  /*0dc0*/  @P0 IMAD.MOV.U32 R7, RZ, RZ, RZ ;  /* 0x000000ffff070224 */ /* 0x000fe400078e00ff */
[----:B------:R-:W-:Y:S01]  /*0dd0*/  @!P0 FFMA R5, R0, 1.84467440737095516160e+19, RZ ;  /* 0x5f80000000058823 */ /* 0x000fe200000000ff */
[----:B------:R-:W-:Y:S02]  /*0de0*/  @!P0 IMAD.MOV.U32 R7, RZ, RZ, -0x40 ;  /* 0xffffffc0ff078424 */ /* 0x000fe400078e00ff */
[----:B------:R-:W-:Y:S02]  /*0df0*/  @!P1 FFMA R8, R3, 1.84467440737095516160e+19, RZ ;  /* 0x5f80000003089823 */ /* 0x000fe400000000ff */
[----:B------:R-:W-:-:S07]  /*0e00*/  @!P1 VIADD R7, R7, 0x40 ;  /* 0x0000004007079836 */ /* 0x000fce0000000000 */
.L_x_9:
[----:B------:R-:W-:Y:S01]  /*0e10*/  LEA R3, R6, 0xc0800000, 0x17 ;  /* 0xc080000006037811 */ /* 0x000fe200078eb8ff */
[----:B------:R-:W-:Y:S04]  /*0e20*/  BSSY.RECONVERGENT B2, `(.L_x_14) ;  /* 0x0000036000027945 */ /* 0x000fe80003800200 */
[----:B------:R-:W-:Y:S01]  /*0e30*/  IMAD.IADD R8, R8, 0x1, -R3 ;  /* 0x0000000108087824 */ /* 0x000fe200078e0a03 */
[----:B------:R-:W-:-:S03]  /*0e40*/  IADD3 R3, PT, PT, R10, -0x7f, RZ ;  /* 0xffffff810a037810 */ /* 0x000fc60007ffe0ff */
[----:B------:R-:W0:Y:S01]  /*0e50*/  MUFU.RCP R9, R8 ;  /* 0x0000000800097308 */ /* 0x000e220000001000 */
[----:B------:R-:W-:Y:S01]  /*0e60*/  FADD.FTZ R11, -R8, -RZ ;  /* 0x800000ff080b7221 */ /* 0x000fe20000010100 */
[C---:B------:R-:W-:Y:S01]  /*0e70*/  IMAD R0, R3.reuse, -0x800000, R5 ;  /* 0xff80000003007824 */ /* 0x040fe200078e0205 */
[----:B------:R-:W-:-:S05]  /*0e80*/  IADD3 R6, PT, PT, R3, 0x7f, -R6 ;  /* 0x0000007f03067810 */ /* 0x000fca0007ffe806 */
[----:B------:R-:W-:Y:S02]  /*0e90*/  IMAD.IADD R6, R6, 0x1, R7 ;  /* 0x0000000106067824 */ /* 0x000fe400078e0207 */
[----:B0-----:R-:W-:-:S04]  /*0ea0*/  FFMA R10, R9, R11, 1 ;  /* 0x3f800000090a7423 */ /* 0x001fc8000000000b */
[----:B------:R-:W-:-:S04]  /*0eb0*/  FFMA R12, R9, R10, R9 ;  /* 0x0000000a090c7223 */ /* 0x000fc80000000009 */
[----:B------:R-:W-:-:S04]  /*0ec0*/  FFMA R5, R0, R12, RZ ;  /* 0x0000000c00057223 */ /* 0x000fc800000000ff */
[----:B------:R-:W-:-:S04]  /*0ed0*/  FFMA R10, R11, R5, R0 ;  /* 0x000000050b0a7223 */ /* 0x000fc80000000000 */
[----:B------:R-:W-:-:S04]  /*0ee0*/  FFMA R9, R12, R10, R5 ;  /* 0x0000000a0c097223 */ /* 0x000fc80000000005 */
[----:B------:R-:W-:-:S04]  /*0ef0*/  FFMA R10, R11, R9, R0 ;  /* 0x000000090b0a7223 */ /* 0x000fc80000000000 */
[----:B------:R-:W-:-:S05]  /*0f00*/  FFMA R0, R12, R10, R9 ;  /* 0x0000000a0c007223 */ /* 0x000fca0000000009 */
[----:B------:R-:W-:-:S04]  /*0f10*/  SHF.R.U32.HI R3, RZ, 0x17, R0 ;  /* 0x00000017ff037819 */ /* 0x000fc80000011600 */
[----:B------:R-:W-:-:S05]  /*0f20*/  LOP3.LUT R3, R3, 0xff, RZ, 0xc0, !PT ;  /* 0x000000ff03037812 */ /* 0x000fca00078ec0ff */
[----:B------:R-:W-:-:S04]  /*0f30*/  IMAD.IADD R7, R3, 0x1, R6 ;  /* 0x0000000103077824 */ /* 0x000fc800078e0206 */
[----:B------:R-:W-:-:S05]  /*0f40*/  VIADD R3, R7, 0xffffffff ;  /* 0xffffffff07037836 */ /* 0x000fca0000000000 */
[----:B------:R-:W-:-:S13]  /*0f50*/  ISETP.GE.U32.AND P0, PT, R3, 0xfe, PT ;  /* 0x000000fe0300780c */ /* 0x000fda0003f06070 */
[----:B------:R-:W-:Y:S05]  /*0f60*/  @!P0 BRA `(.L_x_15) ;  /* 0x0000000000808947 */ /* 0x000fea0003800000 */
[----:B------:R-:W-:-:S13]  /*0f70*/  ISETP.GT.AND P0, PT, R7, 0xfe, PT ;  /* 0x000000fe0700780c */ /* 0x000fda0003f04270 */
[----:B------:R-:W-:Y:S05]  /*0f80*/  @P0 BRA `(.L_x_16) ;  /* 0x00000000006c0947 */ /* 0x000fea0003800000 */
[----:B------:R-:W-:-:S13]  /*0f90*/  ISETP.GE.AND P0, PT, R7, 0x1, PT ;  /* 0x000000010700780c */ /* 0x000fda0003f06270 */
[----:B------:R-:W-:Y:S05]  /*0fa0*/  @P0 BRA `(.L_x_17) ;  /* 0x0000000000740947 */ /* 0x000fea0003800000 */
[----:B------:R-:W-:Y:S02]  /*0fb0*/  ISETP.GE.AND P0, PT, R7, -0x18, PT ;  /* 0xffffffe80700780c */ /* 0x000fe40003f06270 */
[----:B------:R-:W-:-:S11]  /*0fc0*/  LOP3.LUT R0, R0, 0x80000000, RZ, 0xc0, !PT ;  /* 0x8000000000007812 */ /* 0x000fd600078ec0ff */
[----:B------:R-:W-:Y:S05]  /*0fd0*/  @!P0 BRA `(.L_x_17) ;  /* 0x0000000000688947 */ /* 0x000fea0003800000 */
[CCC-:B------:R-:W-:Y:S01]  /*0fe0*/  FFMA.RZ R3, R12.reuse, R10.reuse, R9.reuse ;  /* 0x0000000a0c037223 */ /* 0x1c0fe2000000c009 */
[C---:B------:R-:W-:Y:S02]  /*0ff0*/  VIADD R8, R7.reuse, 0x20 ;  /* 0x0000002007087836 */ /* 0x040fe40000000000 */
[CCC-:B------:R-:W-:Y:S01]  /*1000*/  FFMA.RM R6, R12.reuse, R10.reuse, R9.reuse ;  /* 0x0000000a0c067223 */ /* 0x1c0fe20000004009 */
[----:B------:R-:W-:Y:S02]  /*1010*/  ISETP.NE.AND P2, PT, R7, RZ, PT ;  /* 0x000000ff0700720c */ /* 0x000fe40003f45270 */
[----:B------:R-:W-:Y:S01]  /*1020*/  LOP3.LUT R5, R3, 0x7fffff, RZ, 0xc0, !PT ;  /* 0x007fffff03057812 */ /* 0x000fe200078ec0ff */
[----:B------:R-:W-:Y:S01]  /*1030*/  FFMA.RP R3, R12, R10, R9 ;  /* 0x0000000a0c037223 */ /* 0x000fe20000008009 */
[----:B------:R-:W-:Y:S02]  /*1040*/  ISETP.NE.AND P1, PT, R7, RZ, PT ;  /* 0x000000ff0700720c */ /* 0x000fe40003f25270 */
[----:B------:R-:W-:-:S02]  /*1050*/  LOP3.LUT R5, R5, 0x800000, RZ, 0xfc, !PT ;  /* 0x0080000005057812 */ /* 0x000fc400078efcff */
[----:B------:R-:W-:Y:S02]  /*1060*/  IADD3 R7, PT, PT, -R7, RZ, RZ ;  /* 0x000000ff07077210 */ /* 0x000fe40007ffe1ff */
[----:B------:R-:W-:Y:S02]  /*1070*/  SHF.L.U32 R8, R5, R8, RZ ;  /* 0x0000000805087219 */ /* 0x000fe400000006ff */
[----:B------:R-:W-:Y:S02]  /*1080*/  FSETP.NEU.FTZ.AND P0, PT, R3, R6, PT ;  /* 0x000000060300720b */ /* 0x000fe40003f1d000 */
[----:B------:R-:W-:Y:S02]  /*1090*/  SEL R6, R7, RZ, P2 ;  /* 0x000000ff07067207 */ /* 0x000fe40001000000 */
[----:B------:R-:W-:Y:S02]  /*10a0*/  ISETP.NE.AND P1, PT, R8, RZ, P1 ;  /* 0x000000ff0800720c */ /* 0x000fe40000f25270 */
[----:B------:R-:W-:-:S02]  /*10b0*/  SHF.R.U32.HI R6, RZ, R6, R5 ;  /* 0x00000006ff067219 */ /* 0x000fc40000011605 */
[----:B------:R-:W-:Y:S02]  /*10c0*/  PLOP3.LUT P0, PT, P0, P1, PT, 0xf8, 0x8f ;  /* 0x00000000008f781c */ /* 0x000fe40000703f70 */
[----:B------:R-:W-:Y:S02]  /*10d0*/  SHF.R.U32.HI R8, RZ, 0x1, R6 ;  /* 0x00000001ff087819 */ /* 0x000fe40000011606 */
[----:B------:R-:W-:-:S04]  /*10e0*/  SEL R3, RZ, 0x1, !P0 ;  /* 0x00000001ff037807 */ /* 0x000fc80004000000 */
[----:B------:R-:W-:-:S04]  /*10f0*/  LOP3.LUT R3, R3, 0x1, R8, 0xf8, !PT ;  /* 0x0000000103037812 */ /* 0x000fc800078ef808 */
[----:B------:R-:W-:-:S05]  /*1100*/  LOP3.LUT R3, R3, R6, RZ, 0xc0, !PT ;  /* 0x0000000603037212 */ /* 0x000fca00078ec0ff */
[----:B------:R-:W-:-:S05]  /*1110*/  IMAD.IADD R3, R8, 0x1, R3 ;  /* 0x0000000108037824 */ /* 0x000fca00078e0203 */
[----:B------:R-:W-:Y:S01]  /*1120*/  LOP3.LUT R0, R3, R0, RZ, 0xfc, !PT ;  /* 0x0000000003007212 */ /* 0x000fe200078efcff */
[----:B------:R-:W-:Y:S06]  /*1130*/  BRA `(.L_x_17) ;  /* 0x0000000000107947 */ /* 0x000fec0003800000 */
.L_x_16:
[----:B------:R-:W-:-:S04]  /*1140*/  LOP3.LUT R0, R0, 0x80000000, RZ, 0xc0, !PT ;  /* 0x8000000000007812 */ /* 0x000fc800078ec0ff */
[----:B------:R-:W-:Y:S01]  /*1150*/  LOP3.LUT R0, R0, 0x7f800000, RZ, 0xfc, !PT ;  /* 0x7f80000000007812 */ /* 0x000fe200078efcff */
[----:B------:R-:W-:Y:S06]  /*1160*/  BRA `(.L_x_17) ;  /* 0x0000000000047947 */ /* 0x000fec0003800000 */
.L_x_15:
[----:B------:R-:W-:-:S07]  /*1170*/  IMAD R0, R6, 0x800000, R0 ;  /* 0x0080000006007824 */ /* 0x000fce00078e0200 */
.L_x_17:
[----:B------:R-:W-:Y:S05]  /*1180*/  BSYNC.RECONVERGENT B2 ;  /* 0x0000000000027941 */ /* 0x000fea0003800200 */
.L_x_14:
[----:B------:R-:W-:Y:S05]  /*1190*/  BRA `(.L_x_18) ;  /* 0x0000000000207947 */ /* 0x000fea0003800000 */
.L_x_13:
[----:B------:R-:W-:-:S04]  /*11a0*/  LOP3.LUT R0, R8, 0x80000000, R5, 0x48, !PT ;  /* 0x8000000008007812 */ /* 0x000fc800078e4805 */
[----:B------:R-:W-:Y:S01]  /*11b0*/  LOP3.LUT R0, R0, 0x7f800000, RZ, 0xfc, !PT ;  /* 0x7f80000000007812 */ /* 0x000fe200078efcff */
[----:B------:R-:W-:Y:S06]  /*11c0*/  BRA `(.L_x_18) ;  /* 0x0000000000147947 */ /* 0x000fec0003800000 */
.L_x_12:
[----:B------:R-:W-:Y:S01]  /*11d0*/  LOP3.LUT R0, R8, 0x80000000, R5, 0x48, !PT ;  /* 0x8000000008007812 */ /* 0x000fe200078e4805 */
[----:B------:R-:W-:Y:S06]  /*11e0*/  BRA `(.L_x_18) ;  /* 0x00000000000c7947 */ /* 0x000fec0003800000 */
.L_x_11:
[----:B------:R-:W0:Y:S01]  /*11f0*/  MUFU.RSQ R0, -QNAN ;  /* 0xffc0000000007908 */ /* 0x000e220000001400 */
[----:B------:R-:W-:Y:S05]  /*1200*/  BRA `(.L_x_18) ;  /* 0x0000000000047947 */ /* 0x000fea0003800000 */
.L_x_10:
[----:B------:R-:W-:-:S07]  /*1210*/  FADD.FTZ R0, R0, R3 ;  /* 0x0000000300007221 */ /* 0x000fce0000010000 */
.L_x_18:
[----:B------:R-:W-:Y:S05]  /*1220*/  BSYNC.RECONVERGENT B1 ;  /* 0x0000000000017941 */ /* 0x000fea0003800200 */
.L_x_8:
[----:B------:R-:W-:-:S04]  /*1230*/  IMAD.MOV.U32 R5, RZ, RZ, 0x0 ;  /* 0x00000000ff057424 */ /* 0x000fc800078e00ff */
[----:B0-----:R-:W-:Y:S05]  /*1240*/  RET.REL.NODEC R4 `(_Z26gaussSeidelIterationKernelPfS_S_i) ;  /* 0xffffffec046c7950 */ /* 0x001fea0003c3ffff */
.L_x_19:
[----:B------:R-:W-:-:S00]  /*1250*/  BRA `(.L_x_19) ;  /* 0xfffffffc00fc7947 */ /* 0x000fc0000383ffff */
[----:B------:R-:W-:-:S00]  /*1260*/  NOP ;  /* 0x0000000000007918 */ /* 0x000fc00000000000 */
        /* <DEDUP_REMOVED lines=9> */
.L_x_20:


//--------------------- .nv.shared.reserved.0     --------------------------
	.section	.nv.shared.reserved.0,"aw",@nobits
	.weak		__nv_reservedSMEM_offset_0_alias
	.size		__nv_reservedSMEM_offset_0_alias, 0, 64
	.other		__nv_reservedSMEM_offset_0_alias,@"STO_CUDA_RESERVED_SHARED STV_DEFAULT"
__nv_reservedSMEM_offset_0_alias:
	.zero		0
	.zero		64


//--------------------- .nv.constant0._Z26gaussSeidelIterationKernelPfS_S_i --------------------------
	.section	.nv.constant0._Z26gaussSeidelIterationKernelPfS_S_i,"a",@progbits
	.sectionflags	@""
	.align	4
.nv.constant0._Z26gaussSeidelIterationKernelPfS_S_i:
	.zero		924


//--------------------- SYMBOLS --------------------------

	.type		.nv.reservedSmem.offset0,@object
	.size		.nv.reservedSmem.offset0,0x4
